	.headerflags	@"EF_CUDA_TEXMODE_UNIFIED EF_CUDA_64BIT_ADDRESS EF_CUDA_SM86 EF_CUDA_VIRTUAL_SM(EF_CUDA_SM86)"
	.elftype	@"ET_EXEC"


//--------------------- .nv.info                  --------------------------
	.section	.nv.info,"",@"SHT_CUDA_INFO"
	.align	4


	//----- nvinfo : EIATTR_REGCOUNT
	.align		4
        /*0000*/ 	.byte	0x04, 0x2f
        /*0002*/ 	.short	(.L_1 - .L_0)
	.align		4
.L_0:
        /*0004*/ 	.word	index@(triton_poi_fused__to_copy_t_4)
        /*0008*/ 	.word	0x0000000e


	//----- nvinfo : EIATTR_MIN_STACK_SIZE
	.align		4
.L_1:
        /*000c*/ 	.byte	0x04, 0x12
        /*000e*/ 	.short	(.L_3 - .L_2)
	.align		4
.L_2:
        /*0010*/ 	.word	index@(triton_poi_fused__to_copy_t_4)
        /*0014*/ 	.word	0x00000000


	//----- nvinfo : EIATTR_FRAME_SIZE
	.align		4
.L_3:
        /*0018*/ 	.byte	0x04, 0x11
        /*001a*/ 	.short	(.L_5 - .L_4)
	.align		4
.L_4:
        /*001c*/ 	.word	index@(triton_poi_fused__to_copy_t_4)
        /*0020*/ 	.word	0x00000000


	//----- nvinfo : EIATTR_MIN_STACK_SIZE
	.align		4
.L_5:
        /*0024*/ 	.byte	0x04, 0x12
        /*0026*/ 	.short	(.L_7 - .L_6)
	.align		4
.L_6:
        /*0028*/ 	.word	index@(triton_poi_fused__to_copy_t_4)
        /*002c*/ 	.word	0x00000000
.L_7:


//--------------------- .nv.info.triton_poi_fused__to_copy_t_4 --------------------------
	.section	.nv.info.triton_poi_fused__to_copy_t_4,"",@"SHT_CUDA_INFO"
	.sectionflags	@""
	.align	4


	//----- nvinfo : EIATTR_CUDA_API_VERSION
	.align		4
        /*0000*/ 	.byte	0x04, 0x37
        /*0002*/ 	.short	(.L_9 - .L_8)
.L_8:
        /*0004*/ 	.word	0x0000007c


	//----- nvinfo : EIATTR_SW2861232_WAR
	.align		4
.L_9:
        /*0008*/ 	.byte	0x01, 0x35
	.zero		2


	//----- nvinfo : EIATTR_PARAM_CBANK
	.align		4
        /*000c*/ 	.byte	0x04, 0x0a
        /*000e*/ 	.short	(.L_11 - .L_10)
	.align		4
.L_10:
        /*0010*/ 	.word	index@(.nv.constant0.triton_poi_fused__to_copy_t_4)
        /*0014*/ 	.short	0x0160
        /*0016*/ 	.short	0x0020


	//----- nvinfo : EIATTR_CBANK_PARAM_SIZE
	.align		4
.L_11:
        /*0018*/ 	.byte	0x03, 0x19
        /*001a*/ 	.short	0x0020


	//----- nvinfo : EIATTR_KPARAM_INFO
	.align		4
        /*001c*/ 	.byte	0x04, 0x17
        /*001e*/ 	.short	(.L_13 - .L_12)
.L_12:
        /*0020*/ 	.word	0x00000000
        /*0024*/ 	.short	0x0003
        /*0026*/ 	.short	0x0018
        /*0028*/ 	.byte	0x00, 0xf4, 0x21, 0x00


	//----- nvinfo : EIATTR_KPARAM_INFO
	.align		4
.L_13:
        /*002c*/ 	.byte	0x04, 0x17
        /*002e*/ 	.short	(.L_15 - .L_14)
.L_14:
        /*0030*/ 	.word	0x00000000
        /*0034*/ 	.short	0x0002
        /*0036*/ 	.short	0x0010
        /*0038*/ 	.byte	0x00, 0xf0, 0x11, 0x00


	//----- nvinfo : EIATTR_KPARAM_INFO
	.align		4
.L_15:
        /*003c*/ 	.byte	0x04, 0x17
        /*003e*/ 	.short	(.L_17 - .L_16)
.L_16:
        /*0040*/ 	.word	0x00000000
        /*0044*/ 	.short	0x0001
        /*0046*/ 	.short	0x0008
        /*0048*/ 	.byte	0x00, 0xf4, 0x21, 0x00


	//----- nvinfo : EIATTR_KPARAM_INFO
	.align		4
.L_17:
        /*004c*/ 	.byte	0x04, 0x17
        /*004e*/ 	.short	(.L_19 - .L_18)
.L_18:
        /*0050*/ 	.word	0x00000000
        /*0054*/ 	.short	0x0000
        /*0056*/ 	.short	0x0000
        /*0058*/ 	.byte	0x00, 0xf4, 0x21, 0x00


	//----- nvinfo : EIATTR_MAXREG_COUNT
	.align		4
.L_19:
        /*005c*/ 	.byte	0x03, 0x1b
        /*005e*/ 	.short	0x00ff


	//----- nvinfo : EIATTR_EXIT_INSTR_OFFSETS
	.align		4
        /*0060*/ 	.byte	0x04, 0x1c
        /*0062*/ 	.short	(.L_21 - .L_20)


	//   ....[0]....
.L_20:
        /*0064*/ 	.word	0x00000110


	//   ....[1]....
        /*0068*/ 	.word	0x00000130


	//----- nvinfo : EIATTR_REQNTID
	.align		4
.L_21:
        /*006c*/ 	.byte	0x04, 0x10
        /*006e*/ 	.short	(.L_23 - .L_22)
.L_22:
        /*0070*/ 	.word	0x00000080
        /*0074*/ 	.word	0x00000001
        /*0078*/ 	.word	0x00000001
.L_23:


//--------------------- .nv.callgraph             --------------------------
	.section	.nv.callgraph,"",@"SHT_CUDA_CALLGRAPH"
	.align	4
	.sectionentsize	8
	.align		4
        /*0000*/ 	.word	0x00000000
	.align		4
        /*0004*/ 	.word	0xffffffff
	.align		4
        /*0008*/ 	.word	0x00000000
	.align		4
        /*000c*/ 	.word	0xfffffffe
	.align		4
        /*0010*/ 	.word	0x00000000
	.align		4
        /*0014*/ 	.word	0xfffffffd
	.align		4
        /*0018*/ 	.word	0x00000000
	.align		4
        /*001c*/ 	.word	0xfffffffc


//--------------------- .nv.rel.action            --------------------------
	.section	.nv.rel.action,"",@"SHT_CUDA_RELOCINFO"
	.align	8
	.sectionentsize	8
        /*0000*/ 	.byte	0x73, 0x00, 0x00, 0x00, 0x00, 0x00, 0x00, 0x00, 0x00, 0x00, 0x00, 0x11, 0x25, 0x00, 0x05, 0x36


//--------------------- .nv.constant0.triton_poi_fused__to_copy_t_4 --------------------------
	.section	.nv.constant0.triton_poi_fused__to_copy_t_4,"a",@progbits
	.sectionflags	@""
	.align	4
.nv.constant0.triton_poi_fused__to_copy_t_4:
	.zero		384


//--------------------- .text.triton_poi_fused__to_copy_t_4 --------------------------
	.section	.text.triton_poi_fused__to_copy_t_4,"ax",@progbits
	.sectioninfo	@"SHI_REGISTERS=14"
	.align	128
        .global         triton_poi_fused__to_copy_t_4
        .type           triton_poi_fused__to_copy_t_4,@function
        .size           triton_poi_fused__to_copy_t_4,(.L_x_1 - triton_poi_fused__to_copy_t_4)
        .other          triton_poi_fused__to_copy_t_4,@"STO_CUDA_ENTRY STV_DEFAULT"
triton_poi_fused__to_copy_t_4:
.text.triton_poi_fused__to_copy_t_4:
[----:B------:R-:W-:Y:S02]  /*0000*/  IMAD.MOV.U32 R1, RZ, RZ, c[0x0][0x28] ;  /* 0x00000a00ff017624 */ /* 0x000fe400078e00ff */
[----:B------:R-:W0:Y:S01]  /*0010*/  S2R R0, SR_TID.X ;  /* 0x0000000000007919 */ /* 0x000e220000002100 */
[----:B------:R-:W-:Y:S01]  /*0020*/  CS2R R8, SRZ ;  /* 0x0000000000087805 */ /* 0x000fe2000001ff00 */
[----:B------:R-:W-:Y:S01]  /*0030*/  CS2R R10, SRZ ;  /* 0x00000000000a7805 */ /* 0x000fe2000001ff00 */
[----:B------:R-:W-:Y:S01]  /*0040*/  ULDC.64 UR4, c[0x0][0x118] ;  /* 0x0000460000047ab9 */ /* 0x000fe20000000a00 */
[----:B------:R-:W1:Y:S01]  /*0050*/  S2R R3, SR_CTAID.X ;  /* 0x0000000000037919 */ /* 0x000e620000002500 */
[----:B0-----:R-:W-:-:S04]  /*0060*/  SHF.L.U32 R0, R0, 0x2, RZ ;  /* 0x0000000200007819 */ /* 0x001fc800000006ff */
[----:B------:R-:W-:-:S05]  /*0070*/  LOP3.LUT R0, R0, 0x1fc, RZ, 0xc0, !PT ;  /* 0x000001fc00007812 */ /* 0x000fca00078ec0ff */
[----:B-1----:R-:W-:Y:S01]  /*0080*/  IMAD R0, R3, 0x200, R0 ;  /* 0x0000020003007824 */ /* 0x002fe200078e0200 */
[----:B------:R-:W-:-:S04]  /*0090*/  MOV R3, 0x4 ;  /* 0x0000000400037802 */ /* 0x000fc80000000f00 */
[C---:B------:R-:W-:Y:S01]  /*00a0*/  ISETP.GE.AND P0, PT, R0.reuse, 0xd800, PT ;  /* 0x0000d8000000780c */ /* 0x040fe20003f06270 */
[----:B------:R-:W-:-:S12]  /*00b0*/  IMAD.WIDE R2, R0, R3, c[0x0][0x160] ;  /* 0x0000580000027625 */ /* 0x000fd800078e0203 */
[----:B------:R-:W2:Y:S01]  /*00c0*/  @!P0 LDG.E.128 R8, [R2.64] ;  /* 0x0000000402088981 */ /* 0x000ea2000c1e1d00 */
[----:B------:R-:W-:-:S04]  /*00d0*/  IMAD.MOV.U32 R5, RZ, RZ, 0x2 ;  /* 0x00000002ff057424 */ /* 0x000fc800078e00ff */
[----:B------:R-:W-:Y:S01]  /*00e0*/  IMAD.WIDE R4, R0, R5, c[0x0][0x168] ;  /* 0x00005a0000047625 */ /* 0x000fe200078e0205 */
[----:B--2---:R-:W-:Y:S02]  /*00f0*/  F2FP.BF16.PACK_AB R8, R9, R8 ;  /* 0x000000080908723e */ /* 0x004fe400000010ff */
[----:B------:R-:W-:Y:S01]  /*0100*/  F2FP.BF16.PACK_AB R9, R11, R10 ;  /* 0x0000000a0b09723e */ /* 0x000fe200000010ff */
[----:B------:R-:W-:Y:S06]  /*0110*/  @P0 EXIT ;  /* 0x000000000000094d */ /* 0x000fec0003800000 */
[----:B------:R-:W-:Y:S01]  /*0120*/  STG.E.64 [R4.64], R8 ;  /* 0x0000000804007986 */ /* 0x000fe2000c101b04 */
[----:B------:R-:W-:Y:S05]  /*0130*/  EXIT ;  /* 0x000000000000794d */ /* 0x000fea0003800000 */
.L_x_0:
[----:B------:R-:W-:-:S00]  /*0140*/  BRA `(.L_x_0) ;  /* 0xfffffff000007947 */ /* 0x000fc0000383ffff */
[----:B------:R-:W-:-:S00]  /*0150*/  NOP ;  /* 0x0000000000007918 */ /* 0x000fc00000000000 */
        /* <DEDUP_REMOVED lines=10> */
.L_x_1:
